//
// Generated by NVIDIA NVVM Compiler
//
// Compiler Build ID: CL-36424714
// Cuda compilation tools, release 13.0, V13.0.88
// Based on NVVM 20.0.0
//

.version 9.0
.target sm_100
.address_size 64

	// .globl	_Z5hellov
.extern .func  (.param .b32 func_retval0) vprintf
(
	.param .b64 vprintf_param_0,
	.param .b64 vprintf_param_1
)
;
.global .align 1 .b8 $str[60] = {73, 32, 97, 109, 32, 116, 104, 114, 101, 97, 100, 32, 40, 37, 100, 44, 32, 37, 100, 44, 32, 37, 100, 41, 32, 111, 102, 32, 98, 108, 111, 99, 107, 32, 40, 37, 100, 44, 32, 37, 100, 44, 32, 37, 100, 41, 32, 105, 110, 32, 116, 104, 101, 32, 103, 114, 105, 100, 10};

.visible .entry _Z5hellov()
{
	.local .align 8 .b8 	__local_depot0[24];
	.reg .b64 	%SP;
	.reg .b64 	%SPL;
	.reg .b32 	%r<9>;
	.reg .b64 	%rd<5>;

	mov.u64 	%SPL, __local_depot0;
	cvta.local.u64 	%SP, %SPL;
	add.u64 	%rd1, %SP, 0;
	add.u64 	%rd2, %SPL, 0;
	mov.u32 	%r1, %tid.x;
	mov.u32 	%r2, %tid.y;
	mov.u32 	%r3, %tid.z;
	mov.u32 	%r4, %ctaid.x;
	mov.u32 	%r5, %ctaid.y;
	mov.u32 	%r6, %ctaid.z;
	st.local.v2.u32 	[%rd2], {%r1, %r2};
	st.local.v2.u32 	[%rd2+8], {%r3, %r4};
	st.local.v2.u32 	[%rd2+16], {%r5, %r6};
	mov.u64 	%rd3, $str;
	cvta.global.u64 	%rd4, %rd3;
	{ // callseq 0, 0
	.param .b64 param0;
	st.param.b64 	[param0], %rd4;
	.param .b64 param1;
	st.param.b64 	[param1], %rd1;
	.param .b32 retval0;
	call.uni (retval0), 
	vprintf, 
	(
	param0, 
	param1
	);
	ld.param.b32 	%r7, [retval0];
	} // callseq 0
	ret;

}


// ===== COMPILED SASS (sm_100) =====

	.target	sm_100

	.elftype	@"ET_EXEC"


//--------------------- .note.nv.tkinfo           --------------------------
	.section	.note.nv.tkinfo,"",@"SHT_NOTE"
	.sectionflags	@"SHF_NOTE_NV_TKINFO"
	.tkinfo
        /*0018*/ 	.word	0x00000002
        /*0030*/ 	.string	""
        /*0030*/ 	.string	"ptxas"
        /*0030*/ 	.string	"Cuda compilation tools, release 13.0, V13.0.88"
        /*0030*/ 	.string	"Build cuda_13.0.r13.0/compiler.36424714_0"
        /*0030*/ 	.string	"-arch sm_100 -m 64 "



//--------------------- .note.nv.cuinfo           --------------------------
	.section	.note.nv.cuinfo,"",@"SHT_NOTE"
	.sectionflags	@"SHF_NOTE_NV_CUINFO"
        /*0018*/ 	.short	0x0002
        /*001a*/ 	.short	0x0064
        /*001c*/ 	.short	0x0082
	.zero		2


//--------------------- .nv.info                  --------------------------
	.section	.nv.info,"",@"SHT_CUDA_INFO"
	.align	4


	//----- nvinfo : EIATTR_REGCOUNT
	.align		4
        /*0000*/ 	.byte	0x04, 0x2f
        /*0002*/ 	.short	(.L_2 - .L_1)
	.align		4
.L_1:
        /*0004*/ 	.word	index@(_Z5hellov)
        /*0008*/ 	.word	0x00000018


	//----- nvinfo : EIATTR_FRAME_SIZE
	.align		4
.L_2:
        /*000c*/ 	.byte	0x04, 0x11
        /*000e*/ 	.short	(.L_4 - .L_3)
	.align		4
.L_3:
        /*0010*/ 	.word	index@(_Z5hellov)
        /*0014*/ 	.word	0x00000018


	//----- nvinfo : EIATTR_MIN_STACK_SIZE
	.align		4
.L_4:
        /*0018*/ 	.byte	0x04, 0x12
        /*001a*/ 	.short	(.L_6 - .L_5)
	.align		4
.L_5:
        /*001c*/ 	.word	index@(_Z5hellov)
        /*0020*/ 	.word	0x00000018
.L_6:


//--------------------- .nv.compat                --------------------------
	.section	.nv.compat,"",@"SHT_CUDA_COMPAT_INFO"
	.align	4
        /*0000*/ 	.byte	0x02, 0x09, 0x00, 0x00, 0x02, 0x02, 0x01, 0x00, 0x02, 0x05, 0x05, 0x00, 0x03, 0x07, 0x01, 0x01
        /*0010*/ 	.byte	0x02, 0x03, 0x00, 0x00, 0x02, 0x06, 0x01, 0x00, 0x04, 0x0b, 0x08, 0x00, 0x09, 0x00, 0x00, 0x00
        /*0020*/ 	.byte	0x00, 0x00, 0x00, 0x00


//--------------------- .nv.info._Z5hellov        --------------------------
	.section	.nv.info._Z5hellov,"",@"SHT_CUDA_INFO"
	.sectionflags	@""
	.align	4


	//----- nvinfo : EIATTR_CUDA_API_VERSION
	.align		4
        /*0000*/ 	.byte	0x04, 0x37
        /*0002*/ 	.short	(.L_8 - .L_7)
.L_7:
        /*0004*/ 	.word	0x00000082


	//----- nvinfo : EIATTR_SPARSE_MMA_MASK
	.align		4
.L_8:
        /*0008*/ 	.byte	0x03, 0x50
        /*000a*/ 	.short	0x0000


	//----- nvinfo : EIATTR_MAXREG_COUNT
	.align		4
        /*000c*/ 	.byte	0x03, 0x1b
        /*000e*/ 	.short	0x00ff


	//----- nvinfo : EIATTR_EXTERNS
	.align		4
        /*0010*/ 	.byte	0x04, 0x0f
        /*0012*/ 	.short	(.L_10 - .L_9)


	//   ....[0]....
	.align		4
.L_9:
        /*0014*/ 	.word	index@(vprintf)


	//----- nvinfo : EIATTR_MERCURY_ISA_VERSION
	.align		4
.L_10:
        /*0018*/ 	.byte	0x03, 0x5f
        /*001a*/ 	.short	0x0101


	//----- nvinfo : EIATTR_VRC_CTA_INIT_COUNT
	.align		4
        /*001c*/ 	.byte	0x02, 0x4a
	.zero		1
	.zero		1


	//----- nvinfo : EIATTR_SYSCALL_OFFSETS
	.align		4
        /*0020*/ 	.byte	0x04, 0x46
        /*0022*/ 	.short	(.L_12 - .L_11)


	//   ....[0]....
.L_11:
        /*0024*/ 	.word	0x00000150


	//----- nvinfo : EIATTR_EXIT_INSTR_OFFSETS
	.align		4
.L_12:
        /*0028*/ 	.byte	0x04, 0x1c
        /*002a*/ 	.short	(.L_14 - .L_13)


	//   ....[0]....
.L_13:
        /*002c*/ 	.word	0x00000160


	//----- nvinfo : EIATTR_SW_WAR
	.align		4
.L_14:
        /*0030*/ 	.byte	0x04, 0x36
        /*0032*/ 	.short	(.L_16 - .L_15)
.L_15:
        /*0034*/ 	.word	0x00000008
.L_16:


//--------------------- .nv.callgraph             --------------------------
	.section	.nv.callgraph,"",@"SHT_CUDA_CALLGRAPH"
	.align	4
	.sectionentsize	8
	.align		4
        /*0000*/ 	.word	0x00000000
	.align		4
        /*0004*/ 	.word	0xffffffff
	.align		4
        /*0008*/ 	.word	index@(_Z5hellov)
	.align		4
        /*000c*/ 	.word	index@(vprintf)
	.align		4
        /*0010*/ 	.word	0x00000000
	.align		4
        /*0014*/ 	.word	0xfffffffe
	.align		4
        /*0018*/ 	.word	0x00000000
	.align		4
        /*001c*/ 	.word	0xfffffffd
	.align		4
        /*0020*/ 	.word	0x00000000
	.align		4
        /*0024*/ 	.word	0xfffffffc


//--------------------- .nv.constant4             --------------------------
	.section	.nv.constant4,"a",@progbits
	.align	8
	.align		8
.nv.constant4:
        /*0000*/ 	.dword	vprintf
	.align		8
        /*0008*/ 	.dword	$str


//--------------------- .text._Z5hellov           --------------------------
	.section	.text._Z5hellov,"ax",@progbits
	.align	128
        .global         _Z5hellov
        .type           _Z5hellov,@function
        .size           _Z5hellov,(.L_x_2 - _Z5hellov)
        .other          _Z5hellov,@"STO_CUDA_ENTRY STV_DEFAULT"
_Z5hellov:
.text._Z5hellov:
[----:B------:R-:W0:Y:S01]  /*0000*/  LDC R1, c[0x0][0x37c] ;  /* 0x0000df00ff017b82 */ /* 0x000e220000000800 */
[----:B------:R-:W1:Y:S01]  /*0010*/  S2R R8, SR_TID.X ;  /* 0x0000000000087919 */ /* 0x000e620000002100 */
[----:B0-----:R-:W-:Y:S01]  /*0020*/  VIADD R1, R1, 0xffffffe8 ;  /* 0xffffffe801017836 */ /* 0x001fe20000000000 */
[----:B------:R-:W-:Y:S01]  /*0030*/  MOV R0, 0x0 ;  /* 0x0000000000007802 */ /* 0x000fe20000000f00 */
[----:B------:R-:W0:Y:S01]  /*0040*/  LDCU UR4, c[0x0][0x2f8] ;  /* 0x00005f00ff0477ac */ /* 0x000e220008000800 */
[----:B------:R-:W1:Y:S03]  /*0050*/  S2R R9, SR_TID.Y ;  /* 0x0000000000097919 */ /* 0x000e660000002200 */
[----:B------:R2:W3:Y:S01]  /*0060*/  LDC.64 R2, c[0x4][R0] ;  /* 0x0100000000027b82 */ /* 0x0004e20000000a00 */
[----:B------:R-:W4:Y:S01]  /*0070*/  LDCU.64 UR6, c[0x4][0x8] ;  /* 0x01000100ff0677ac */ /* 0x000f220008000a00 */
[----:B------:R-:W5:Y:S01]  /*0080*/  S2R R10, SR_TID.Z ;  /* 0x00000000000a7919 */ /* 0x000f620000002300 */
[----:B------:R-:W2:Y:S01]  /*0090*/  LDCU UR5, c[0x0][0x2fc] ;  /* 0x00005f80ff0577ac */ /* 0x000ea20008000800 */
[----:B------:R-:W5:Y:S01]  /*00a0*/  S2R R11, SR_CTAID.X ;  /* 0x00000000000b7919 */ /* 0x000f620000002500 */
[----:B------:R-:W5:Y:S01]  /*00b0*/  S2R R12, SR_CTAID.Y ;  /* 0x00000000000c7919 */ /* 0x000f620000002600 */
[----:B------:R-:W5:Y:S01]  /*00c0*/  S2R R13, SR_CTAID.Z ;  /* 0x00000000000d7919 */ /* 0x000f620000002700 */
[----:B0-----:R-:W-:Y:S01]  /*00d0*/  IADD3 R6, P0, PT, R1, UR4, RZ ;  /* 0x0000000401067c10 */ /* 0x001fe2000ff1e0ff */
[----:B----4-:R-:W-:Y:S01]  /*00e0*/  IMAD.U32 R4, RZ, RZ, UR6 ;  /* 0x00000006ff047e24 */ /* 0x010fe2000f8e00ff */
[----:B------:R-:W-:-:S03]  /*00f0*/  MOV R5, UR7 ;  /* 0x0000000700057c02 */ /* 0x000fc60008000f00 */
[----:B--2---:R-:W-:Y:S01]  /*0100*/  IMAD.X R7, RZ, RZ, UR5, P0 ;  /* 0x00000005ff077e24 */ /* 0x004fe200080e06ff */
[----:B-1----:R0:W-:Y:S04]  /*0110*/  STL.64 [R1], R8 ;  /* 0x0000000801007387 */ /* 0x0021e80000100a00 */
[----:B-----5:R0:W-:Y:S04]  /*0120*/  STL.64 [R1+0x8], R10 ;  /* 0x0000080a01007387 */ /* 0x0201e80000100a00 */
[----:B------:R0:W-:Y:S02]  /*0130*/  STL.64 [R1+0x10], R12 ;  /* 0x0000100c01007387 */ /* 0x0001e40000100a00 */
[----:B------:R-:W-:-:S07]  /*0140*/  LEPC R20, `(.L_x_0) ;  /* 0x000000001014794e */ /* 0x000fce0000000000 */
[----:B0--3--:R-:W-:Y:S05]  /*0150*/  CALL.ABS.NOINC R2 ;  /* 0x0000000002007343 */ /* 0x009fea0003c00000 */
.L_x_0:
[----:B------:R-:W-:Y:S05]  /*0160*/  EXIT ;  /* 0x000000000000794d */ /* 0x000fea0003800000 */
.L_x_1:
[----:B------:R-:W-:-:S00]  /*0170*/  BRA `(.L_x_1) ;  /* 0xfffffffc00fc7947 */ /* 0x000fc0000383ffff */
[----:B------:R-:W-:-:S00]  /*0180*/  NOP ;  /* 0x0000000000007918 */ /* 0x000fc00000000000 */
[----:B------:R-:W-:-:S00]  /*0190*/  NOP ;  /* 0x0000000000007918 */ /* 0x000fc00000000000 */
[----:B------:R-:W-:-:S00]  /*01a0*/  NOP ;  /* 0x0000000000007918 */ /* 0x000fc00000000000 */
[----:B------:R-:W-:-:S00]  /*01b0*/  NOP ;  /* 0x0000000000007918 */ /* 0x000fc00000000000 */
[----:B------:R-:W-:-:S00]  /*01c0*/  NOP ;  /* 0x0000000000007918 */ /* 0x000fc00000000000 */
[----:B------:R-:W-:-:S00]  /*01d0*/  NOP ;  /* 0x0000000000007918 */ /* 0x000fc00000000000 */
[----:B------:R-:W-:-:S00]  /*01e0*/  NOP ;  /* 0x0000000000007918 */ /* 0x000fc00000000000 */
[----:B------:R-:W-:-:S00]  /*01f0*/  NOP ;  /* 0x0000000000007918 */ /* 0x000fc00000000000 */
.L_x_2:


//--------------------- .nv.global.init           --------------------------
	.section	.nv.global.init,"aw",@progbits
.nv.global.init:
	.type		$str,@object
	.size		$str,(.L_0 - $str)
$str:
        /*0000*/ 	.byte	0x49, 0x20, 0x61, 0x6d, 0x20, 0x74, 0x68, 0x72, 0x65, 0x61, 0x64, 0x20, 0x28, 0x25, 0x64, 0x2c
        /*0010*/ 	.byte	0x20, 0x25, 0x64, 0x2c, 0x20, 0x25, 0x64, 0x29, 0x20, 0x6f, 0x66, 0x20, 0x62, 0x6c, 0x6f, 0x63
        /*0020*/ 	.byte	0x6b, 0x20, 0x28, 0x25, 0x64, 0x2c, 0x20, 0x25, 0x64, 0x2c, 0x20, 0x25, 0x64, 0x29, 0x20, 0x69
        /*0030*/ 	.byte	0x6e, 0x20, 0x74, 0x68, 0x65, 0x20, 0x67, 0x72, 0x69, 0x64, 0x0a, 0x00
.L_0:


//--------------------- .nv.shared.reserved.0     --------------------------
	.section	.nv.shared.reserved.0,"aw",@nobits
	.weak		__nv_reservedSMEM_offset_0_alias
	.size		__nv_reservedSMEM_offset_0_alias, 0, 64
	.other		__nv_reservedSMEM_offset_0_alias,@"STO_CUDA_RESERVED_SHARED STV_DEFAULT"
__nv_reservedSMEM_offset_0_alias:
	.zero		0
	.zero		64


//--------------------- .nv.constant0._Z5hellov   --------------------------
	.section	.nv.constant0._Z5hellov,"a",@progbits
	.sectionflags	@""
	.align	4
.nv.constant0._Z5hellov:
	.zero		896


//--------------------- SYMBOLS --------------------------

	.type		.nv.reservedSmem.offset0,@object
	.size		.nv.reservedSmem.offset0,0x4
	.type		vprintf,@function
